//
// Generated by NVIDIA NVVM Compiler
//
// Compiler Build ID: CL-36424714
// Cuda compilation tools, release 13.0, V13.0.88
// Based on NVVM 20.0.0
//

.version 9.0
.target sm_100
.address_size 64

	// .globl	_Z12lstm_forwardPfS_S_S_S_S_S_S_

.visible .entry _Z12lstm_forwardPfS_S_S_S_S_S_S_(
	.param .u64 .ptr .align 1 _Z12lstm_forwardPfS_S_S_S_S_S_S__param_0,
	.param .u64 .ptr .align 1 _Z12lstm_forwardPfS_S_S_S_S_S_S__param_1,
	.param .u64 .ptr .align 1 _Z12lstm_forwardPfS_S_S_S_S_S_S__param_2,
	.param .u64 .ptr .align 1 _Z12lstm_forwardPfS_S_S_S_S_S_S__param_3,
	.param .u64 .ptr .align 1 _Z12lstm_forwardPfS_S_S_S_S_S_S__param_4,
	.param .u64 .ptr .align 1 _Z12lstm_forwardPfS_S_S_S_S_S_S__param_5,
	.param .u64 .ptr .align 1 _Z12lstm_forwardPfS_S_S_S_S_S_S__param_6,
	.param .u64 .ptr .align 1 _Z12lstm_forwardPfS_S_S_S_S_S_S__param_7
)
{
	.reg .pred 	%p<6>;
	.reg .b32 	%r<11>;
	.reg .b32 	%f<96>;
	.reg .b64 	%rd<30>;

	ld.param.u64 	%rd2, [_Z12lstm_forwardPfS_S_S_S_S_S_S__param_1];
	ld.param.u64 	%rd4, [_Z12lstm_forwardPfS_S_S_S_S_S_S__param_3];
	ld.param.u64 	%rd5, [_Z12lstm_forwardPfS_S_S_S_S_S_S__param_4];
	ld.param.u64 	%rd6, [_Z12lstm_forwardPfS_S_S_S_S_S_S__param_5];
	ld.param.u64 	%rd8, [_Z12lstm_forwardPfS_S_S_S_S_S_S__param_7];
	mov.u32 	%r1, %tid.x;
	setp.gt.u32 	%p1, %r1, 127;
	@%p1 bra 	$L__BB0_2;
	ld.param.u64 	%rd29, [_Z12lstm_forwardPfS_S_S_S_S_S_S__param_6];
	ld.param.u64 	%rd28, [_Z12lstm_forwardPfS_S_S_S_S_S_S__param_2];
	ld.param.u64 	%rd27, [_Z12lstm_forwardPfS_S_S_S_S_S_S__param_0];
	cvta.to.global.u64 	%rd9, %rd27;
	cvta.to.global.u64 	%rd10, %rd2;
	cvta.to.global.u64 	%rd11, %rd28;
	cvta.to.global.u64 	%rd12, %rd4;
	cvta.to.global.u64 	%rd13, %rd5;
	cvta.to.global.u64 	%rd14, %rd6;
	cvta.to.global.u64 	%rd15, %rd29;
	cvta.to.global.u64 	%rd16, %rd8;
	mov.u32 	%r2, %ctaid.x;
	shl.b32 	%r3, %r2, 7;
	add.s32 	%r4, %r3, %r1;
	mul.wide.u32 	%rd17, %r4, 4;
	add.s64 	%rd18, %rd9, %rd17;
	ld.global.f32 	%f1, [%rd18];
	add.s64 	%rd19, %rd10, %rd17;
	ld.global.f32 	%f2, [%rd19];
	add.s64 	%rd20, %rd11, %rd17;
	ld.global.f32 	%f3, [%rd20];
	mul.wide.u32 	%rd21, %r1, 4;
	add.s64 	%rd22, %rd12, %rd21;
	ld.global.f32 	%f4, [%rd22];
	add.s64 	%rd23, %rd13, %rd21;
	ld.global.f32 	%f5, [%rd23];
	mul.f32 	%f6, %f2, %f5;
	fma.rn.f32 	%f7, %f1, %f4, %f6;
	add.s64 	%rd24, %rd14, %rd21;
	ld.global.f32 	%f8, [%rd24];
	add.f32 	%f9, %f8, %f7;
	fma.rn.f32 	%f10, %f9, 0fBBBB989D, 0f3F000000;
	cvt.sat.f32.f32 	%f11, %f10;
	mov.f32 	%f12, 0f4B400001;
	mov.f32 	%f13, 0f437C0000;
	fma.rm.f32 	%f14, %f11, %f13, %f12;
	add.f32 	%f15, %f14, 0fCB40007F;
	neg.f32 	%f16, %f15;
	fma.rn.f32 	%f17, %f9, 0fBFB8AA3B, %f16;
	fma.rn.f32 	%f18, %f9, 0fB2A57060, %f17;
	mov.b32 	%r5, %f14;
	shl.b32 	%r6, %r5, 23;
	mov.b32 	%f19, %r6;
	ex2.approx.ftz.f32 	%f20, %f18;
	fma.rn.f32 	%f21, %f20, %f19, 0f3F800000;
	rcp.rn.f32 	%f22, %f21;
	ld.global.f32 	%f23, [%rd22+512];
	ld.global.f32 	%f24, [%rd23+512];
	mul.f32 	%f25, %f2, %f24;
	fma.rn.f32 	%f26, %f1, %f23, %f25;
	ld.global.f32 	%f27, [%rd24+512];
	add.f32 	%f28, %f27, %f26;
	fma.rn.f32 	%f29, %f28, 0fBBBB989D, 0f3F000000;
	cvt.sat.f32.f32 	%f30, %f29;
	fma.rm.f32 	%f31, %f30, %f13, %f12;
	add.f32 	%f32, %f31, 0fCB40007F;
	neg.f32 	%f33, %f32;
	fma.rn.f32 	%f34, %f28, 0fBFB8AA3B, %f33;
	fma.rn.f32 	%f35, %f28, 0fB2A57060, %f34;
	mov.b32 	%r7, %f31;
	shl.b32 	%r8, %r7, 23;
	mov.b32 	%f36, %r8;
	ex2.approx.ftz.f32 	%f37, %f35;
	fma.rn.f32 	%f38, %f37, %f36, 0f3F800000;
	rcp.rn.f32 	%f39, %f38;
	ld.global.f32 	%f40, [%rd22+1024];
	ld.global.f32 	%f41, [%rd23+1024];
	mul.f32 	%f42, %f2, %f41;
	fma.rn.f32 	%f43, %f1, %f40, %f42;
	ld.global.f32 	%f44, [%rd24+1024];
	add.f32 	%f45, %f44, %f43;
	fma.rn.f32 	%f46, %f45, 0fBBBB989D, 0f3F000000;
	cvt.sat.f32.f32 	%f47, %f46;
	fma.rm.f32 	%f48, %f47, %f13, %f12;
	add.f32 	%f49, %f48, 0fCB40007F;
	neg.f32 	%f50, %f49;
	fma.rn.f32 	%f51, %f45, 0fBFB8AA3B, %f50;
	fma.rn.f32 	%f52, %f45, 0fB2A57060, %f51;
	mov.b32 	%r9, %f48;
	shl.b32 	%r10, %r9, 23;
	mov.b32 	%f53, %r10;
	ex2.approx.ftz.f32 	%f54, %f52;
	fma.rn.f32 	%f55, %f54, %f53, 0f3F800000;
	rcp.rn.f32 	%f56, %f55;
	ld.global.f32 	%f57, [%rd22+1536];
	ld.global.f32 	%f58, [%rd23+1536];
	mul.f32 	%f59, %f2, %f58;
	fma.rn.f32 	%f60, %f1, %f57, %f59;
	ld.global.f32 	%f61, [%rd24+1536];
	add.f32 	%f62, %f61, %f60;
	abs.f32 	%f63, %f62;
	mul.f32 	%f64, %f63, 0f4038AA3B;
	ex2.approx.ftz.f32 	%f65, %f64;
	add.f32 	%f66, %f65, 0f3F800000;
	rcp.approx.ftz.f32 	%f67, %f66;
	fma.rn.f32 	%f68, %f67, 0fC0000000, 0f3F800000;
	setp.ge.f32 	%p2, %f63, 0f41102CB4;
	selp.f32 	%f69, 0f3F800000, %f68, %p2;
	copysign.f32 	%f70, %f62, %f69;
	mul.f32 	%f71, %f62, %f62;
	fma.rn.f32 	%f72, %f71, 0f3C80F082, 0fBD563CAE;
	fma.rn.f32 	%f73, %f72, %f71, 0f3E085941;
	fma.rn.f32 	%f74, %f73, %f71, 0fBEAAA9ED;
	fma.rn.f32 	%f75, %f74, %f71, 0f00000000;
	fma.rn.f32 	%f76, %f75, %f62, %f62;
	setp.ge.f32 	%p3, %f63, 0f3F19999A;
	selp.f32 	%f77, %f70, %f76, %p3;
	mul.f32 	%f78, %f22, %f77;
	fma.rn.f32 	%f79, %f3, %f39, %f78;
	abs.f32 	%f80, %f79;
	mul.f32 	%f81, %f80, 0f4038AA3B;
	ex2.approx.ftz.f32 	%f82, %f81;
	add.f32 	%f83, %f82, 0f3F800000;
	rcp.approx.ftz.f32 	%f84, %f83;
	fma.rn.f32 	%f85, %f84, 0fC0000000, 0f3F800000;
	setp.ge.f32 	%p4, %f80, 0f41102CB4;
	selp.f32 	%f86, 0f3F800000, %f85, %p4;
	copysign.f32 	%f87, %f79, %f86;
	mul.f32 	%f88, %f79, %f79;
	fma.rn.f32 	%f89, %f88, 0f3C80F082, 0fBD563CAE;
	fma.rn.f32 	%f90, %f89, %f88, 0f3E085941;
	fma.rn.f32 	%f91, %f90, %f88, 0fBEAAA9ED;
	fma.rn.f32 	%f92, %f91, %f88, 0f00000000;
	fma.rn.f32 	%f93, %f92, %f79, %f79;
	setp.ge.f32 	%p5, %f80, 0f3F19999A;
	selp.f32 	%f94, %f87, %f93, %p5;
	mul.f32 	%f95, %f56, %f94;
	add.s64 	%rd25, %rd15, %rd17;
	st.global.f32 	[%rd25], %f95;
	add.s64 	%rd26, %rd16, %rd17;
	st.global.f32 	[%rd26], %f79;
$L__BB0_2:
	ret;

}


// ===== COMPILED SASS (sm_100) =====

	.target	sm_100

	.elftype	@"ET_EXEC"


//--------------------- .note.nv.tkinfo           --------------------------
	.section	.note.nv.tkinfo,"",@"SHT_NOTE"
	.sectionflags	@"SHF_NOTE_NV_TKINFO"
	.tkinfo
        /*0018*/ 	.word	0x00000002
        /*0030*/ 	.string	""
        /*0030*/ 	.string	"ptxas"
        /*0030*/ 	.string	"Cuda compilation tools, release 13.0, V13.0.88"
        /*0030*/ 	.string	"Build cuda_13.0.r13.0/compiler.36424714_0"
        /*0030*/ 	.string	"-arch sm_100 -m 64 "



//--------------------- .note.nv.cuinfo           --------------------------
	.section	.note.nv.cuinfo,"",@"SHT_NOTE"
	.sectionflags	@"SHF_NOTE_NV_CUINFO"
        /*0018*/ 	.short	0x0002
        /*001a*/ 	.short	0x0064
        /*001c*/ 	.short	0x0082
	.zero		2


//--------------------- .nv.info                  --------------------------
	.section	.nv.info,"",@"SHT_CUDA_INFO"
	.align	4


	//----- nvinfo : EIATTR_REGCOUNT
	.align		4
        /*0000*/ 	.byte	0x04, 0x2f
        /*0002*/ 	.short	(.L_1 - .L_0)
	.align		4
.L_0:
        /*0004*/ 	.word	index@(_Z12lstm_forwardPfS_S_S_S_S_S_S_)
        /*0008*/ 	.word	0x00000019


	//----- nvinfo : EIATTR_FRAME_SIZE
	.align		4
.L_1:
        /*000c*/ 	.byte	0x04, 0x11
        /*000e*/ 	.short	(.L_3 - .L_2)
	.align		4
.L_2:
        /*0010*/ 	.word	index@($__internal_0_$__cuda_sm20_rcp_rn_f32_slowpath)
        /*0014*/ 	.word	0x00000000


	//----- nvinfo : EIATTR_FRAME_SIZE
	.align		4
.L_3:
        /*0018*/ 	.byte	0x04, 0x11
        /*001a*/ 	.short	(.L_5 - .L_4)
	.align		4
.L_4:
        /*001c*/ 	.word	index@(_Z12lstm_forwardPfS_S_S_S_S_S_S_)
        /*0020*/ 	.word	0x00000000


	//----- nvinfo : EIATTR_MIN_STACK_SIZE
	.align		4
.L_5:
        /*0024*/ 	.byte	0x04, 0x12
        /*0026*/ 	.short	(.L_7 - .L_6)
	.align		4
.L_6:
        /*0028*/ 	.word	index@(_Z12lstm_forwardPfS_S_S_S_S_S_S_)
        /*002c*/ 	.word	0x00000000
.L_7:


//--------------------- .nv.compat                --------------------------
	.section	.nv.compat,"",@"SHT_CUDA_COMPAT_INFO"
	.align	4
        /*0000*/ 	.byte	0x02, 0x09, 0x00, 0x00, 0x02, 0x02, 0x01, 0x00, 0x02, 0x05, 0x05, 0x00, 0x03, 0x07, 0x01, 0x01
        /*0010*/ 	.byte	0x02, 0x03, 0x00, 0x00, 0x02, 0x06, 0x01, 0x00, 0x04, 0x0b, 0x08, 0x00, 0x01, 0x00, 0x00, 0x00
        /*0020*/ 	.byte	0x00, 0x00, 0x00, 0x00


//--------------------- .nv.info._Z12lstm_forwardPfS_S_S_S_S_S_S_ --------------------------
	.section	.nv.info._Z12lstm_forwardPfS_S_S_S_S_S_S_,"",@"SHT_CUDA_INFO"
	.sectionflags	@""
	.align	4


	//----- nvinfo : EIATTR_CUDA_API_VERSION
	.align		4
        /*0000*/ 	.byte	0x04, 0x37
        /*0002*/ 	.short	(.L_9 - .L_8)
.L_8:
        /*0004*/ 	.word	0x00000082


	//----- nvinfo : EIATTR_KPARAM_INFO
	.align		4
.L_9:
        /*0008*/ 	.byte	0x04, 0x17
        /*000a*/ 	.short	(.L_11 - .L_10)
.L_10:
        /*000c*/ 	.word	0x00000000
        /*0010*/ 	.short	0x0007
        /*0012*/ 	.short	0x0038
        /*0014*/ 	.byte	0x00, 0xf5, 0x21, 0x00


	//----- nvinfo : EIATTR_KPARAM_INFO
	.align		4
.L_11:
        /*0018*/ 	.byte	0x04, 0x17
        /*001a*/ 	.short	(.L_13 - .L_12)
.L_12:
        /*001c*/ 	.word	0x00000000
        /*0020*/ 	.short	0x0006
        /*0022*/ 	.short	0x0030
        /*0024*/ 	.byte	0x00, 0xf5, 0x21, 0x00


	//----- nvinfo : EIATTR_KPARAM_INFO
	.align		4
.L_13:
        /*0028*/ 	.byte	0x04, 0x17
        /*002a*/ 	.short	(.L_15 - .L_14)
.L_14:
        /*002c*/ 	.word	0x00000000
        /*0030*/ 	.short	0x0005
        /*0032*/ 	.short	0x0028
        /*0034*/ 	.byte	0x00, 0xf5, 0x21, 0x00


	//----- nvinfo : EIATTR_KPARAM_INFO
	.align		4
.L_15:
        /*0038*/ 	.byte	0x04, 0x17
        /*003a*/ 	.short	(.L_17 - .L_16)
.L_16:
        /*003c*/ 	.word	0x00000000
        /*0040*/ 	.short	0x0004
        /*0042*/ 	.short	0x0020
        /*0044*/ 	.byte	0x00, 0xf5, 0x21, 0x00


	//----- nvinfo : EIATTR_KPARAM_INFO
	.align		4
.L_17:
        /*0048*/ 	.byte	0x04, 0x17
        /*004a*/ 	.short	(.L_19 - .L_18)
.L_18:
        /*004c*/ 	.word	0x00000000
        /*0050*/ 	.short	0x0003
        /*0052*/ 	.short	0x0018
        /*0054*/ 	.byte	0x00, 0xf5, 0x21, 0x00


	//----- nvinfo : EIATTR_KPARAM_INFO
	.align		4
.L_19:
        /*0058*/ 	.byte	0x04, 0x17
        /*005a*/ 	.short	(.L_21 - .L_20)
.L_20:
        /*005c*/ 	.word	0x00000000
        /*0060*/ 	.short	0x0002
        /*0062*/ 	.short	0x0010
        /*0064*/ 	.byte	0x00, 0xf5, 0x21, 0x00


	//----- nvinfo : EIATTR_KPARAM_INFO
	.align		4
.L_21:
        /*0068*/ 	.byte	0x04, 0x17
        /*006a*/ 	.short	(.L_23 - .L_22)
.L_22:
        /*006c*/ 	.word	0x00000000
        /*0070*/ 	.short	0x0001
        /*0072*/ 	.short	0x0008
        /*0074*/ 	.byte	0x00, 0xf5, 0x21, 0x00


	//----- nvinfo : EIATTR_KPARAM_INFO
	.align		4
.L_23:
        /*0078*/ 	.byte	0x04, 0x17
        /*007a*/ 	.short	(.L_25 - .L_24)
.L_24:
        /*007c*/ 	.word	0x00000000
        /*0080*/ 	.short	0x0000
        /*0082*/ 	.short	0x0000
        /*0084*/ 	.byte	0x00, 0xf5, 0x21, 0x00


	//----- nvinfo : EIATTR_SPARSE_MMA_MASK
	.align		4
.L_25:
        /*0088*/ 	.byte	0x03, 0x50
        /*008a*/ 	.short	0x0000


	//----- nvinfo : EIATTR_MAXREG_COUNT
	.align		4
        /*008c*/ 	.byte	0x03, 0x1b
        /*008e*/ 	.short	0x00ff


	//----- nvinfo : EIATTR_MERCURY_ISA_VERSION
	.align		4
        /*0090*/ 	.byte	0x03, 0x5f
        /*0092*/ 	.short	0x0101


	//----- nvinfo : EIATTR_VRC_CTA_INIT_COUNT
	.align		4
        /*0094*/ 	.byte	0x02, 0x4a
	.zero		1
	.zero		1


	//----- nvinfo : EIATTR_EXIT_INSTR_OFFSETS
	.align		4
        /*0098*/ 	.byte	0x04, 0x1c
        /*009a*/ 	.short	(.L_27 - .L_26)


	//   ....[0]....
.L_26:
        /*009c*/ 	.word	0x00000030


	//   ....[1]....
        /*00a0*/ 	.word	0x000009e0


	//----- nvinfo : EIATTR_CRS_STACK_SIZE
	.align		4
.L_27:
        /*00a4*/ 	.byte	0x04, 0x1e
        /*00a6*/ 	.short	(.L_29 - .L_28)
.L_28:
        /*00a8*/ 	.word	0x00000000


	//----- nvinfo : EIATTR_CBANK_PARAM_SIZE
	.align		4
.L_29:
        /*00ac*/ 	.byte	0x03, 0x19
        /*00ae*/ 	.short	0x0040


	//----- nvinfo : EIATTR_PARAM_CBANK
	.align		4
        /*00b0*/ 	.byte	0x04, 0x0a
        /*00b2*/ 	.short	(.L_31 - .L_30)
	.align		4
.L_30:
        /*00b4*/ 	.word	index@(.nv.constant0._Z12lstm_forwardPfS_S_S_S_S_S_S_)
        /*00b8*/ 	.short	0x0380
        /*00ba*/ 	.short	0x0040


	//----- nvinfo : EIATTR_SW_WAR
	.align		4
.L_31:
        /*00bc*/ 	.byte	0x04, 0x36
        /*00be*/ 	.short	(.L_33 - .L_32)
.L_32:
        /*00c0*/ 	.word	0x00000008
.L_33:


//--------------------- .nv.callgraph             --------------------------
	.section	.nv.callgraph,"",@"SHT_CUDA_CALLGRAPH"
	.align	4
	.sectionentsize	8
	.align		4
        /*0000*/ 	.word	0x00000000
	.align		4
        /*0004*/ 	.word	0xffffffff
	.align		4
        /*0008*/ 	.word	0x00000000
	.align		4
        /*000c*/ 	.word	0xfffffffe
	.align		4
        /*0010*/ 	.word	0x00000000
	.align		4
        /*0014*/ 	.word	0xfffffffd
	.align		4
        /*0018*/ 	.word	0x00000000
	.align		4
        /*001c*/ 	.word	0xfffffffc


//--------------------- .text._Z12lstm_forwardPfS_S_S_S_S_S_S_ --------------------------
	.section	.text._Z12lstm_forwardPfS_S_S_S_S_S_S_,"ax",@progbits
	.align	128
        .global         _Z12lstm_forwardPfS_S_S_S_S_S_S_
        .type           _Z12lstm_forwardPfS_S_S_S_S_S_S_,@function
        .size           _Z12lstm_forwardPfS_S_S_S_S_S_S_,(.L_x_14 - _Z12lstm_forwardPfS_S_S_S_S_S_S_)
        .other          _Z12lstm_forwardPfS_S_S_S_S_S_S_,@"STO_CUDA_ENTRY STV_DEFAULT"
_Z12lstm_forwardPfS_S_S_S_S_S_S_:
.text._Z12lstm_forwardPfS_S_S_S_S_S_S_:
[----:B------:R-:W-:Y:S01]  /*0000*/  LDC R1, c[0x0][0x37c] ;  /* 0x0000df00ff017b82 */ /* 0x000fe20000000800 */
[----:B------:R-:W0:Y:S02]  /*0010*/  S2R R13, SR_TID.X ;  /* 0x00000000000d7919 */ /* 0x000e240000002100 */
[----:B0-----:R-:W-:-:S13]  /*0020*/  ISETP.GT.U32.AND P0, PT, R13, 0x7f, PT ;  /* 0x0000007f0d00780c */ /* 0x001fda0003f04070 */
[----:B------:R-:W-:Y:S05]  /*0030*/  @P0 EXIT ;  /* 0x000000000000094d */ /* 0x000fea0003800000 */
[----:B------:R-:W0:Y:S01]  /*0040*/  S2R R0, SR_CTAID.X ;  /* 0x0000000000007919 */ /* 0x000e220000002500 */
[----:B------:R-:W1:Y:S01]  /*0050*/  LDC.64 R16, c[0x0][0x388] ;  /* 0x0000e200ff107b82 */ /* 0x000e620000000a00 */
[----:B------:R-:W2:Y:S07]  /*0060*/  LDCU.64 UR4, c[0x0][0x358] ;  /* 0x00006b00ff0477ac */ /* 0x000eae0008000a00 */
[----:B------:R-:W3:Y:S08]  /*0070*/  LDC.64 R6, c[0x0][0x3a0] ;  /* 0x0000e800ff067b82 */ /* 0x000ef00000000a00 */
[----:B------:R-:W4:Y:S08]  /*0080*/  LDC.64 R14, c[0x0][0x380] ;  /* 0x0000e000ff0e7b82 */ /* 0x000f300000000a00 */
[----:B------:R-:W4:Y:S01]  /*0090*/  LDC.64 R4, c[0x0][0x398] ;  /* 0x0000e600ff047b82 */ /* 0x000f220000000a00 */
[----:B0-----:R-:W-:-:S07]  /*00a0*/  LEA R3, R0, R13, 0x7 ;  /* 0x0000000d00037211 */ /* 0x001fce00078e38ff */
[----:B------:R-:W0:Y:S01]  /*00b0*/  LDC.64 R8, c[0x0][0x3a8] ;  /* 0x0000ea00ff087b82 */ /* 0x000e220000000a00 */
[----:B---3--:R-:W-:-:S04]  /*00c0*/  IMAD.WIDE.U32 R6, R13, 0x4, R6 ;  /* 0x000000040d067825 */ /* 0x008fc800078e0006 */
[C---:B-1----:R-:W-:Y:S01]  /*00d0*/  IMAD.WIDE.U32 R16, R3.reuse, 0x4, R16 ;  /* 0x0000000403107825 */ /* 0x042fe200078e0010 */
[----:B--2---:R-:W2:Y:S03]  /*00e0*/  LDG.E R19, desc[UR4][R6.64] ;  /* 0x0000000406137981 */ /* 0x004ea6000c1e1900 */
[----:B----4-:R-:W-:Y:S01]  /*00f0*/  IMAD.WIDE.U32 R14, R3, 0x4, R14 ;  /* 0x00000004030e7825 */ /* 0x010fe200078e000e */
[----:B------:R1:W2:Y:S04]  /*0100*/  LDG.E R10, desc[UR4][R16.64] ;  /* 0x00000004100a7981 */ /* 0x0002a8000c1e1900 */
[----:B------:R3:W4:Y:S01]  /*0110*/  LDG.E R11, desc[UR4][R14.64] ;  /* 0x000000040e0b7981 */ /* 0x000722000c1e1900 */
[----:B------:R-:W-:-:S05]  /*0120*/  IMAD.WIDE.U32 R4, R13, 0x4, R4 ;  /* 0x000000040d047825 */ /* 0x000fca00078e0004 */
[----:B------:R-:W4:Y:S01]  /*0130*/  LDG.E R0, desc[UR4][R4.64] ;  /* 0x0000000404007981 */ /* 0x000f22000c1e1900 */
[----:B0-----:R-:W-:Y:S02]  /*0140*/  IMAD.WIDE.U32 R8, R13, 0x4, R8 ;  /* 0x000000040d087825 */ /* 0x001fe400078e0008 */
[----:B------:R-:W0:Y:S03]  /*0150*/  LDC.64 R12, c[0x0][0x390] ;  /* 0x0000e400ff0c7b82 */ /* 0x000e260000000a00 */
[----:B------:R-:W4:Y:S01]  /*0160*/  LDG.E R21, desc[UR4][R8.64] ;  /* 0x0000000408157981 */ /* 0x000f22000c1e1900 */
[----:B0-----:R-:W-:-:S06]  /*0170*/  IMAD.WIDE.U32 R12, R3, 0x4, R12 ;  /* 0x00000004030c7825 */ /* 0x001fcc00078e000c */
[----:B------:R0:W5:Y:S01]  /*0180*/  LDG.E R12, desc[UR4][R12.64] ;  /* 0x000000040c0c7981 */ /* 0x000162000c1e1900 */
[----:B-1----:R-:W-:Y:S01]  /*0190*/  HFMA2 R17, -RZ, RZ, 0.96630859375, -0.0022525787353515625 ;  /* 0x3bbb989dff117431 */ /* 0x002fe200000001ff */
[----:B---3--:R-:W-:Y:S01]  /*01a0*/  MOV R15, 0x437c0000 ;  /* 0x437c0000000f7802 */ /* 0x008fe20000000f00 */
[----:B------:R-:W-:Y:S01]  /*01b0*/  BSSY.RECONVERGENT B0, `(.L_x_0) ;  /* 0x0000018000007945 */ /* 0x000fe20003800200 */
[----:B--2---:R-:W-:-:S04]  /*01c0*/  FMUL R2, R10, R19 ;  /* 0x000000130a027220 */ /* 0x004fc80000400000 */
[----:B----4-:R-:W-:-:S04]  /*01d0*/  FFMA R0, R11, R0, R2 ;  /* 0x000000000b007223 */ /* 0x010fc80000000002 */
[----:B------:R-:W-:-:S04]  /*01e0*/  FADD R0, R0, R21 ;  /* 0x0000001500007221 */ /* 0x000fc80000000000 */
[----:B------:R-:W-:-:S04]  /*01f0*/  FFMA.SAT R2, R0, -R17, 0.5 ;  /* 0x3f00000000027423 */ /* 0x000fc80000002811 */
[----:B------:R-:W-:-:S04]  /*0200*/  FFMA.RM R2, R2, R15, 12582913 ;  /* 0x4b40000102027423 */ /* 0x000fc8000000400f */
[----:B------:R-:W-:-:S04]  /*0210*/  FADD R15, R2, -12583039 ;  /* 0xcb40007f020f7421 */ /* 0x000fc80000000000 */
[----:B------:R-:W-:-:S04]  /*0220*/  FFMA R15, R0, -1.4426950216293334961, -R15 ;  /* 0xbfb8aa3b000f7823 */ /* 0x000fc8000000080f */
[----:B------:R-:W-:-:S06]  /*0230*/  FFMA R15, R0, -1.925963033500011079e-08, R15 ;  /* 0xb2a57060000f7823 */ /* 0x000fcc000000000f */
[----:B------:R-:W1:Y:S01]  /*0240*/  MUFU.EX2 R15, R15 ;  /* 0x0000000f000f7308 */ /* 0x000e620000000800 */
[----:B------:R-:W-:-:S05]  /*0250*/  SHF.L.U32 R2, R2, 0x17, RZ ;  /* 0x0000001702027819 */ /* 0x000fca00000006ff */
[----:B-1----:R-:W-:-:S05]  /*0260*/  FFMA R0, R2, R15, 1 ;  /* 0x3f80000002007423 */ /* 0x002fca000000000f */
[----:B------:R-:W-:-:S04]  /*0270*/  IADD3 R2, PT, PT, R0, 0x1800000, RZ ;  /* 0x0180000000027810 */ /* 0x000fc80007ffe0ff */
[----:B------:R-:W-:-:S04]  /*0280*/  LOP3.LUT R2, R2, 0x7f800000, RZ, 0xc0, !PT ;  /* 0x7f80000002027812 */ /* 0x000fc800078ec0ff */
[----:B------:R-:W-:-:S13]  /*0290*/  ISETP.GT.U32.AND P0, PT, R2, 0x1ffffff, PT ;  /* 0x01ffffff0200780c */ /* 0x000fda0003f04070 */
[----:B0-----:R-:W-:Y:S05]  /*02a0*/  @P0 BRA `(.L_x_1) ;  /* 0x0000000000100947 */ /* 0x001fea0003800000 */
[----:B------:R-:W-:-:S07]  /*02b0*/  MOV R14, 0x2d0 ;  /* 0x000002d0000e7802 */ /* 0x000fce0000000f00 */
[----:B-----5:R-:W-:Y:S05]  /*02c0*/  CALL.REL.NOINC `($__internal_0_$__cuda_sm20_rcp_rn_f32_slowpath) ;  /* 0x0000000400c87944 */ /* 0x020fea0003c00000 */
[----:B------:R-:W-:Y:S01]  /*02d0*/  MOV R13, R2 ;  /* 0x00000002000d7202 */ /* 0x000fe20000000f00 */
[----:B------:R-:W-:Y:S06]  /*02e0*/  BRA `(.L_x_2) ;  /* 0x0000000000107947 */ /* 0x000fec0003800000 */
.L_x_1:
[----:B------:R-:W0:Y:S02]  /*02f0*/  MUFU.RCP R13, R0 ;  /* 0x00000000000d7308 */ /* 0x000e240000001000 */
[----:B0-----:R-:W-:-:S04]  /*0300*/  FFMA R2, R0, R13, -1 ;  /* 0xbf80000000027423 */ /* 0x001fc8000000000d */
[----:B------:R-:W-:-:S04]  /*0310*/  FADD.FTZ R2, -R2, -RZ ;  /* 0x800000ff02027221 */ /* 0x000fc80000010100 */
[----:B------:R-:W-:-:S07]  /*0320*/  FFMA R13, R13, R2, R13 ;  /* 0x000000020d0d7223 */ /* 0x000fce000000000d */
.L_x_2:
[----:B------:R-:W-:Y:S05]  /*0330*/  BSYNC.RECONVERGENT B0 ;  /* 0x0000000000007941 */ /* 0x000fea0003800200 */
.L_x_0:
[----:B------:R-:W2:Y:S04]  /*0340*/  LDG.E R15, desc[UR4][R6.64+0x200] ;  /* 0x00020004060f7981 */ /* 0x000ea8000c1e1900 */
[----:B------:R-:W3:Y:S04]  /*0350*/  LDG.E R0, desc[UR4][R4.64+0x200] ;  /* 0x0002000404007981 */ /* 0x000ee8000c1e1900 */
[----:B------:R-:W4:Y:S01]  /*0360*/  LDG.E R17, desc[UR4][R8.64+0x200] ;  /* 0x0002000408117981 */ /* 0x000f22000c1e1900 */
[----:B------:R-:W-:Y:S01]  /*0370*/  BSSY.RECONVERGENT B0, `(.L_x_3) ;  /* 0x000001a000007945 */ /* 0x000fe20003800200 */
[----:B--2---:R-:W-:Y:S01]  /*0380*/  FMUL R2, R10, R15 ;  /* 0x0000000f0a027220 */ /* 0x004fe20000400000 */
[----:B------:R-:W-:-:S03]  /*0390*/  HFMA2 R15, -RZ, RZ, 0.96630859375, -0.0022525787353515625 ;  /* 0x3bbb989dff0f7431 */ /* 0x000fc600000001ff */
[----:B---3--:R-:W-:-:S04]  /*03a0*/  FFMA R0, R11, R0, R2 ;  /* 0x000000000b007223 */ /* 0x008fc80000000002 */
[----:B----4-:R-:W-:Y:S01]  /*03b0*/  FADD R0, R0, R17 ;  /* 0x0000001100007221 */ /* 0x010fe20000000000 */
[----:B------:R-:W-:-:S03]  /*03c0*/  MOV R17, 0x437c0000 ;  /* 0x437c000000117802 */ /* 0x000fc60000000f00 */
[----:B------:R-:W-:-:S04]  /*03d0*/  FFMA.SAT R2, R0, -R15, 0.5 ;  /* 0x3f00000000027423 */ /* 0x000fc8000000280f */
[----:B------:R-:W-:-:S04]  /*03e0*/  FFMA.RM R2, R2, R17, 12582913 ;  /* 0x4b40000102027423 */ /* 0x000fc80000004011 */
[C---:B------:R-:W-:Y:S01]  /*03f0*/  FADD R15, R2.reuse, -12583039 ;  /* 0xcb40007f020f7421 */ /* 0x040fe20000000000 */
[----:B------:R-:W-:-:S03]  /*0400*/  SHF.L.U32 R2, R2, 0x17, RZ ;  /* 0x0000001702027819 */ /* 0x000fc600000006ff */
[----:B------:R-:W-:-:S04]  /*0410*/  FFMA R15, R0, -1.4426950216293334961, -R15 ;  /* 0xbfb8aa3b000f7823 */ /* 0x000fc8000000080f */
[----:B------:R-:W-:-:S06]  /*0420*/  FFMA R15, R0, -1.925963033500011079e-08, R15 ;  /* 0xb2a57060000f7823 */ /* 0x000fcc000000000f */
[----:B------:R-:W0:Y:S02]  /*0430*/  MUFU.EX2 R15, R15 ;  /* 0x0000000f000f7308 */ /* 0x000e240000000800 */
[----:B0-----:R-:W-:-:S05]  /*0440*/  FFMA R0, R2, R15, 1 ;  /* 0x3f80000002007423 */ /* 0x001fca000000000f */
[----:B------:R-:W-:-:S04]  /*0450*/  IADD3 R2, PT, PT, R0, 0x1800000, RZ ;  /* 0x0180000000027810 */ /* 0x000fc80007ffe0ff */
[----:B------:R-:W-:-:S04]  /*0460*/  LOP3.LUT R2, R2, 0x7f800000, RZ, 0xc0, !PT ;  /* 0x7f80000002027812 */ /* 0x000fc800078ec0ff */
[----:B------:R-:W-:-:S13]  /*0470*/  ISETP.GT.U32.AND P0, PT, R2, 0x1ffffff, PT ;  /* 0x01ffffff0200780c */ /* 0x000fda0003f04070 */
[----:B------:R-:W-:Y:S05]  /*0480*/  @P0 BRA `(.L_x_4) ;  /* 0x0000000000100947 */ /* 0x000fea0003800000 */
[----:B------:R-:W-:-:S07]  /*0490*/  MOV R14, 0x4b0 ;  /* 0x000004b0000e7802 */ /* 0x000fce0000000f00 */
[----:B-----5:R-:W-:Y:S05]  /*04a0*/  CALL.REL.NOINC `($__internal_0_$__cuda_sm20_rcp_rn_f32_slowpath) ;  /* 0x0000000400507944 */ /* 0x020fea0003c00000 */
[----:B------:R-:W-:Y:S01]  /*04b0*/  MOV R15, R2 ;  /* 0x00000002000f7202 */ /* 0x000fe20000000f00 */
[----:B------:R-:W-:Y:S06]  /*04c0*/  BRA `(.L_x_5) ;  /* 0x0000000000107947 */ /* 0x000fec0003800000 */
.L_x_4:
[----:B------:R-:W0:Y:S02]  /*04d0*/  MUFU.RCP R15, R0 ;  /* 0x00000000000f7308 */ /* 0x000e240000001000 */
[----:B0-----:R-:W-:-:S04]  /*04e0*/  FFMA R2, R0, R15, -1 ;  /* 0xbf80000000027423 */ /* 0x001fc8000000000f */
[----:B------:R-:W-:-:S04]  /*04f0*/  FADD.FTZ R2, -R2, -RZ ;  /* 0x800000ff02027221 */ /* 0x000fc80000010100 */
[----:B------:R-:W-:-:S07]  /*0500*/  FFMA R15, R15, R2, R15 ;  /* 0x000000020f0f7223 */ /* 0x000fce000000000f */
.L_x_5:
[----:B------:R-:W-:Y:S05]  /*0510*/  BSYNC.RECONVERGENT B0 ;  /* 0x0000000000007941 */ /* 0x000fea0003800200 */
.L_x_3:
        /* <DEDUP_REMOVED lines=23> */
[----:B------:R-:W-:Y:S05]  /*0690*/  BRA `(.L_x_8) ;  /* 0x0000000000107947 */ /* 0x000fea0003800000 */
.L_x_7:
[----:B------:R-:W0:Y:S02]  /*06a0*/  MUFU.RCP R17, R0 ;  /* 0x0000000000117308 */ /* 0x000e240000001000 */
[----:B0-----:R-:W-:-:S04]  /*06b0*/  FFMA R2, R0, R17, -1 ;  /* 0xbf80000000027423 */ /* 0x001fc80000000011 */
[----:B------:R-:W-:-:S04]  /*06c0*/  FADD.FTZ R2, -R2, -RZ ;  /* 0x800000ff02027221 */ /* 0x000fc80000010100 */
[----:B------:R-:W-:-:S07]  /*06d0*/  FFMA R2, R17, R2, R17 ;  /* 0x0000000211027223 */ /* 0x000fce0000000011 */
.L_x_8:
[----:B------:R-:W-:Y:S05]  /*06e0*/  BSYNC.RECONVERGENT B0 ;  /* 0x0000000000007941 */ /* 0x000fea0003800200 */
.L_x_6:
[----:B------:R-:W2:Y:S04]  /*06f0*/  LDG.E R7, desc[UR4][R6.64+0x600] ;  /* 0x0006000406077981 */ /* 0x000ea8000c1e1900 */
[----:B------:R-:W3:Y:S04]  /*0700*/  LDG.E R4, desc[UR4][R4.64+0x600] ;  /* 0x0006000404047981 */ /* 0x000ee8000c1e1900 */
[----:B------:R-:W4:Y:S01]  /*0710*/  LDG.E R9, desc[UR4][R8.64+0x600] ;  /* 0x0006000408097981 */ /* 0x000f22000c1e1900 */
[----:B------:R-:W-:Y:S01]  /*0720*/  HFMA2 R16, -RZ, RZ, 1.125, -9232 ;  /* 0x3c80f082ff107431 */ /* 0x000fe200000001ff */
[----:B------:R-:W-:Y:S01]  /*0730*/  MOV R14, 0x3f800000 ;  /* 0x3f800000000e7802 */ /* 0x000fe20000000f00 */
[----:B--2---:R-:W-:-:S04]  /*0740*/  FMUL R10, R10, R7 ;  /* 0x000000070a0a7220 */ /* 0x004fc80000400000 */
[----:B---3--:R-:W-:-:S04]  /*0750*/  FFMA R10, R11, R4, R10 ;  /* 0x000000040b0a7223 */ /* 0x008fc8000000000a */
[----:B----4-:R-:W-:-:S04]  /*0760*/  FADD R10, R10, R9 ;  /* 0x000000090a0a7221 */ /* 0x010fc80000000000 */
[C---:B------:R-:W-:Y:S01]  /*0770*/  FMUL R0, |R10|.reuse, 2.8853900432586669922 ;  /* 0x4038aa3b0a007820 */ /* 0x040fe20000400200 */
[C---:B------:R-:W-:Y:S01]  /*0780*/  FMUL R7, R10.reuse, R10 ;  /* 0x0000000a0a077220 */ /* 0x040fe20000400000 */
[C---:B------:R-:W-:Y:S02]  /*0790*/  FSETP.GE.AND P1, PT, |R10|.reuse, 0.60000002384185791016, PT ;  /* 0x3f19999a0a00780b */ /* 0x040fe40003f26200 */
[----:B------:R-:W-:Y:S01]  /*07a0*/  FSETP.GE.AND P0, PT, |R10|, 9.010913848876953125, PT ;  /* 0x41102cb40a00780b */ /* 0x000fe20003f06200 */
[C---:B------:R-:W-:Y:S01]  /*07b0*/  FFMA R6, R7.reuse, R16, -0.052303962409496307373 ;  /* 0xbd563cae07067423 */ /* 0x040fe20000000010 */
[----:B------:R-:W0:Y:S03]  /*07c0*/  MUFU.EX2 R0, R0 ;  /* 0x0000000000007308 */ /* 0x000e260000000800 */
[----:B------:R-:W-:Y:S01]  /*07d0*/  FFMA R6, R7, R6, 0.1331529766321182251 ;  /* 0x3e08594107067423 */ /* 0x000fe20000000006 */
[----:B0-----:R-:W-:-:S03]  /*07e0*/  FADD R11, R0, 1 ;  /* 0x3f800000000b7421 */ /* 0x001fc60000000000 */
[----:B------:R-:W-:-:S04]  /*07f0*/  FFMA R0, R7, R6, -0.33332768082618713379 ;  /* 0xbeaaa9ed07007423 */ /* 0x000fc80000000006 */
[----:B------:R-:W-:Y:S01]  /*0800*/  FFMA R7, R7, R0, RZ ;  /* 0x0000000007077223 */ /* 0x000fe200000000ff */
[----:B------:R-:W0:Y:S02]  /*0810*/  MUFU.RCP R11, R11 ;  /* 0x0000000b000b7308 */ /* 0x000e240000001000 */
[----:B0-----:R-:W-:-:S05]  /*0820*/  FFMA R4, R11, -2, R14 ;  /* 0xc00000000b047823 */ /* 0x001fca000000000e */
[----:B------:R-:W-:-:S04]  /*0830*/  FSEL R5, R4, 1, !P0 ;  /* 0x3f80000004057808 */ /* 0x000fc80004000000 */
[--C-:B------:R-:W-:Y:S01]  /*0840*/  LOP3.LUT R4, R5, 0x80000000, R10.reuse, 0xb8, !PT ;  /* 0x8000000005047812 */ /* 0x100fe200078eb80a */
[----:B------:R-:W-:Y:S02]  /*0850*/  @!P1 FFMA R4, R10, R7, R10 ;  /* 0x000000070a049223 */ /* 0x000fe4000000000a */
[----:B------:R-:W0:Y:S02]  /*0860*/  LDC.64 R6, c[0x0][0x3b0] ;  /* 0x0000ec00ff067b82 */ /* 0x000e240000000a00 */
[----:B------:R-:W-:-:S04]  /*0870*/  FMUL R13, R4, R13 ;  /* 0x0000000d040d7220 */ /* 0x000fc80000400000 */
[----:B-----5:R-:W-:Y:S02]  /*0880*/  FFMA R13, R12, R15, R13 ;  /* 0x0000000f0c0d7223 */ /* 0x020fe4000000000d */
[----:B------:R-:W1:Y:S02]  /*0890*/  LDC.64 R4, c[0x0][0x3b8] ;  /* 0x0000ee00ff047b82 */ /* 0x000e640000000a00 */
[C---:B------:R-:W-:Y:S01]  /*08a0*/  FMUL R0, |R13|.reuse, 2.8853900432586669922 ;  /* 0x4038aa3b0d007820 */ /* 0x040fe20000400200 */
[C---:B------:R-:W-:Y:S01]  /*08b0*/  FMUL R11, R13.reuse, R13 ;  /* 0x0000000d0d0b7220 */ /* 0x040fe20000400000 */
[C---:B------:R-:W-:Y:S02]  /*08c0*/  FSETP.GE.AND P1, PT, |R13|.reuse, 0.60000002384185791016, PT ;  /* 0x3f19999a0d00780b */ /* 0x040fe40003f26200 */
[----:B------:R-:W-:Y:S01]  /*08d0*/  FSETP.GE.AND P0, PT, |R13|, 9.010913848876953125, PT ;  /* 0x41102cb40d00780b */ /* 0x000fe20003f06200 */
[C---:B------:R-:W-:Y:S01]  /*08e0*/  FFMA R10, R11.reuse, R16, -0.052303962409496307373 ;  /* 0xbd563cae0b0a7423 */ /* 0x040fe20000000010 */
[----:B------:R-:W2:Y:S03]  /*08f0*/  MUFU.EX2 R0, R0 ;  /* 0x0000000000007308 */ /* 0x000ea60000000800 */
[----:B------:R-:W-:Y:S01]  /*0900*/  FFMA R12, R11, R10, 0.1331529766321182251 ;  /* 0x3e0859410b0c7423 */ /* 0x000fe2000000000a */
[----:B0-----:R-:W-:-:S04]  /*0910*/  IMAD.WIDE.U32 R6, R3, 0x4, R6 ;  /* 0x0000000403067825 */ /* 0x001fc800078e0006 */
[----:B-1----:R-:W-:-:S04]  /*0920*/  IMAD.WIDE.U32 R4, R3, 0x4, R4 ;  /* 0x0000000403047825 */ /* 0x002fc800078e0004 */
[----:B--2---:R-:W-:Y:S01]  /*0930*/  FADD R8, R0, 1 ;  /* 0x3f80000000087421 */ /* 0x004fe20000000000 */
[----:B------:R-:W-:-:S04]  /*0940*/  FFMA R0, R11, R12, -0.33332768082618713379 ;  /* 0xbeaaa9ed0b007423 */ /* 0x000fc8000000000c */
[----:B------:R-:W-:Y:S01]  /*0950*/  FFMA R0, R11, R0, RZ ;  /* 0x000000000b007223 */ /* 0x000fe200000000ff */
[----:B------:R-:W0:Y:S02]  /*0960*/  MUFU.RCP R8, R8 ;  /* 0x0000000800087308 */ /* 0x000e240000001000 */
[----:B0-----:R-:W-:-:S05]  /*0970*/  FFMA R9, R8, -2, R14 ;  /* 0xc000000008097823 */ /* 0x001fca000000000e */
[----:B------:R-:W-:-:S04]  /*0980*/  FSEL R10, R9, 1, !P0 ;  /* 0x3f800000090a7808 */ /* 0x000fc80004000000 */
[--C-:B------:R-:W-:Y:S01]  /*0990*/  LOP3.LUT R9, R10, 0x80000000, R13.reuse, 0xb8, !PT ;  /* 0x800000000a097812 */ /* 0x100fe200078eb80d */
[----:B------:R-:W-:-:S04]  /*09a0*/  @!P1 FFMA R9, R13, R0, R13 ;  /* 0x000000000d099223 */ /* 0x000fc8000000000d */
[----:B------:R-:W-:-:S05]  /*09b0*/  FMUL R9, R9, R2 ;  /* 0x0000000209097220 */ /* 0x000fca0000400000 */
[----:B------:R-:W-:Y:S04]  /*09c0*/  STG.E desc[UR4][R6.64], R9 ;  /* 0x0000000906007986 */ /* 0x000fe8000c101904 */
[----:B------:R-:W-:Y:S01]  /*09d0*/  STG.E desc[UR4][R4.64], R13 ;  /* 0x0000000d04007986 */ /* 0x000fe2000c101904 */
[----:B------:R-:W-:Y:S05]  /*09e0*/  EXIT ;  /* 0x000000000000794d */ /* 0x000fea0003800000 */
        .weak           $__internal_0_$__cuda_sm20_rcp_rn_f32_slowpath
        .type           $__internal_0_$__cuda_sm20_rcp_rn_f32_slowpath,@function
        .size           $__internal_0_$__cuda_sm20_rcp_rn_f32_slowpath,(.L_x_14 - $__internal_0_$__cuda_sm20_rcp_rn_f32_slowpath)
$__internal_0_$__cuda_sm20_rcp_rn_f32_slowpath:
[----:B------:R-:W-:Y:S01]  /*09f0*/  SHF.L.U32 R2, R0, 0x1, RZ ;  /* 0x0000000100027819 */ /* 0x000fe200000006ff */
[----:B------:R-:W-:Y:S03]  /*0a00*/  BSSY.RECONVERGENT B1, `(.L_x_9) ;  /* 0x0000030000017945 */ /* 0x000fe60003800200 */
[----:B------:R-:W-:-:S04]  /*0a10*/  SHF.R.U32.HI R2, RZ, 0x18, R2 ;  /* 0x00000018ff027819 */ /* 0x000fc80000011602 */
[----:B------:R-:W-:-:S13]  /*0a20*/  ISETP.NE.U32.AND P0, PT, R2, RZ, PT ;  /* 0x000000ff0200720c */ /* 0x000fda0003f05070 */
[----:B------:R-:W-:Y:S05]  /*0a30*/  @P0 BRA `(.L_x_10) ;  /* 0x0000000000280947 */ /* 0x000fea0003800000 */
[----:B------:R-:W-:-:S04]  /*0a40*/  SHF.L.U32 R2, R0, 0x1, RZ ;  /* 0x0000000100027819 */ /* 0x000fc800000006ff */
[----:B------:R-:W-:-:S13]  /*0a50*/  ISETP.NE.AND P0, PT, R2, RZ, PT ;  /* 0x000000ff0200720c */ /* 0x000fda0003f05270 */
[----:B------:R-:W-:Y:S01]  /*0a60*/  @P0 FFMA R17, R0, 1.84467440737095516160e+19, RZ ;  /* 0x5f80000000110823 */ /* 0x000fe200000000ff */
[----:B------:R-:W-:Y:S08]  /*0a70*/  @!P0 MUFU.RCP R16, R0 ;  /* 0x0000000000108308 */ /* 0x000ff00000001000 */
[----:B------:R-:W0:Y:S02]  /*0a80*/  @P0 MUFU.RCP R2, R17 ;  /* 0x0000001100020308 */ /* 0x000e240000001000 */
[----:B0-----:R-:W-:-:S04]  /*0a90*/  @P0 FFMA R18, R17, R2, -1 ;  /* 0xbf80000011120423 */ /* 0x001fc80000000002 */
[----:B------:R-:W-:-:S04]  /*0aa0*/  @P0 FADD.FTZ R19, -R18, -RZ ;  /* 0x800000ff12130221 */ /* 0x000fc80000010100 */
[----:B------:R-:W-:-:S04]  /*0ab0*/  @P0 FFMA R2, R2, R19, R2 ;  /* 0x0000001302020223 */ /* 0x000fc80000000002 */
[----:B------:R-:W-:Y:S01]  /*0ac0*/  @P0 FFMA R16, R2, 1.84467440737095516160e+19, RZ ;  /* 0x5f80000002100823 */ /* 0x000fe200000000ff */
[----:B------:R-:W-:Y:S06]  /*0ad0*/  BRA `(.L_x_11) ;  /* 0x0000000000887947 */ /* 0x000fec0003800000 */
.L_x_10:
[----:B------:R-:W-:-:S04]  /*0ae0*/  IADD3 R16, PT, PT, R2, -0xfd, RZ ;  /* 0xffffff0302107810 */ /* 0x000fc80007ffe0ff */
[----:B------:R-:W-:-:S13]  /*0af0*/  ISETP.GT.U32.AND P0, PT, R16, 0x1, PT ;  /* 0x000000011000780c */ /* 0x000fda0003f04070 */
[----:B------:R-:W-:Y:S05]  /*0b00*/  @P0 BRA `(.L_x_12) ;  /* 0x0000000000780947 */ /* 0x000fea0003800000 */
[----:B------:R-:W-:Y:S01]  /*0b10*/  LOP3.LUT R17, R0, 0x7fffff, RZ, 0xc0, !PT ;  /* 0x007fffff00117812 */ /* 0x000fe200078ec0ff */
[----:B------:R-:W-:Y:S01]  /*0b20*/  HFMA2 R21, -RZ, RZ, 0, 1.78813934326171875e-07 ;  /* 0x00000003ff157431 */ /* 0x000fe200000001ff */
[----:B------:R-:W-:Y:S02]  /*0b30*/  IADD3 R2, PT, PT, R2, -0xfc, RZ ;  /* 0xffffff0402027810 */ /* 0x000fe40007ffe0ff */
[----:B------:R-:W-:-:S04]  /*0b40*/  LOP3.LUT R17, R17, 0x3f800000, RZ, 0xfc, !PT ;  /* 0x3f80000011117812 */ /* 0x000fc800078efcff */
[----:B------:R-:W0:Y:S01]  /*0b50*/  MUFU.RCP R18, R17 ;  /* 0x0000001100127308 */ /* 0x000e220000001000 */
[----:B------:R-:W-:Y:S01]  /*0b60*/  SHF.L.U32 R22, R21, R16, RZ ;  /* 0x0000001015167219 */ /* 0x000fe200000006ff */
[----:B0-----:R-:W-:-:S04]  /*0b70*/  FFMA R19, R17, R18, -1 ;  /* 0xbf80000011137423 */ /* 0x001fc80000000012 */
[----:B------:R-:W-:-:S04]  /*0b80*/  FADD.FTZ R19, -R19, -RZ ;  /* 0x800000ff13137221 */ /* 0x000fc80000010100 */
[CCC-:B------:R-:W-:Y:S01]  /*0b90*/  FFMA.RM R20, R18.reuse, R19.reuse, R18.reuse ;  /* 0x0000001312147223 */ /* 0x1c0fe20000004012 */
[----:B------:R-:W-:-:S04]  /*0ba0*/  FFMA.RP R19, R18, R19, R18 ;  /* 0x0000001312137223 */ /* 0x000fc80000008012 */
[C---:B------:R-:W-:Y:S02]  /*0bb0*/  LOP3.LUT R18, R20.reuse, 0x7fffff, RZ, 0xc0, !PT ;  /* 0x007fffff14127812 */ /* 0x040fe400078ec0ff */
[----:B------:R-:W-:Y:S02]  /*0bc0*/  FSETP.NEU.FTZ.AND P0, PT, R20, R19, PT ;  /* 0x000000131400720b */ /* 0x000fe40003f1d000 */
[----:B------:R-:W-:Y:S02]  /*0bd0*/  LOP3.LUT R19, R18, 0x800000, RZ, 0xfc, !PT ;  /* 0x0080000012137812 */ /* 0x000fe400078efcff */
[----:B------:R-:W-:Y:S02]  /*0be0*/  SEL R18, RZ, 0xffffffff, !P0 ;  /* 0xffffffffff127807 */ /* 0x000fe40004000000 */
[----:B------:R-:W-:Y:S02]  /*0bf0*/  LOP3.LUT R17, R22, R19, RZ, 0xc0, !PT ;  /* 0x0000001316117212 */ /* 0x000fe400078ec0ff */
[----:B------:R-:W-:-:S02]  /*0c00*/  IADD3 R18, PT, PT, -R18, RZ, RZ ;  /* 0x000000ff12127210 */ /* 0x000fc40007ffe1ff */
[-C--:B------:R-:W-:Y:S02]  /*0c10*/  SHF.R.U32.HI R17, RZ, R16.reuse, R17 ;  /* 0x00000010ff117219 */ /* 0x080fe40000011611 */
[--C-:B------:R-:W-:Y:S02]  /*0c20*/  LOP3.LUT P1, RZ, R18, R16, R19.reuse, 0xf8, !PT ;  /* 0x0000001012ff7212 */ /* 0x100fe4000782f813 */
[C---:B------:R-:W-:Y:S02]  /*0c30*/  LOP3.LUT P0, RZ, R17.reuse, 0x1, RZ, 0xc0, !PT ;  /* 0x0000000111ff7812 */ /* 0x040fe4000780c0ff */
[----:B------:R-:W-:Y:S02]  /*0c40*/  LOP3.LUT P2, RZ, R17, 0x2, RZ, 0xc0, !PT ;  /* 0x0000000211ff7812 */ /* 0x000fe4000784c0ff */
[----:B------:R-:W-:Y:S02]  /*0c50*/  SHF.R.U32.HI R19, RZ, R2, R19 ;  /* 0x00000002ff137219 */ /* 0x000fe40000011613 */
[----:B------:R-:W-:-:S02]  /*0c60*/  PLOP3.LUT P0, PT, P0, P1, P2, 0xe0, 0x0 ;  /* 0x000000000000781c */ /* 0x000fc40000703c20 */
[----:B------:R-:W-:Y:S02]  /*0c70*/  LOP3.LUT P1, RZ, R0, 0x7fffff, RZ, 0xc0, !PT ;  /* 0x007fffff00ff7812 */ /* 0x000fe4000782c0ff */
[----:B------:R-:W-:-:S04]  /*0c80*/  SEL R16, RZ, 0x1, !P0 ;  /* 0x00000001ff107807 */ /* 0x000fc80004000000 */
[----:B------:R-:W-:-:S04]  /*0c90*/  IADD3 R16, PT, PT, -R16, RZ, RZ ;  /* 0x000000ff10107210 */ /* 0x000fc80007ffe1ff */
[----:B------:R-:W-:-:S13]  /*0ca0*/  ISETP.GE.AND P0, PT, R16, RZ, PT ;  /* 0x000000ff1000720c */ /* 0x000fda0003f06270 */
[----:B------:R-:W-:-:S04]  /*0cb0*/  @!P0 IADD3 R19, PT, PT, R19, 0x1, RZ ;  /* 0x0000000113138810 */ /* 0x000fc80007ffe0ff */
[----:B------:R-:W-:-:S04]  /*0cc0*/  @!P1 SHF.L.U32 R19, R19, 0x1, RZ ;  /* 0x0000000113139819 */ /* 0x000fc800000006ff */
[----:B------:R-:W-:Y:S01]  /*0cd0*/  LOP3.LUT R16, R19, 0x80000000, R0, 0xf8, !PT ;  /* 0x8000000013107812 */ /* 0x000fe200078ef800 */
[----:B------:R-:W-:Y:S06]  /*0ce0*/  BRA `(.L_x_11) ;  /* 0x0000000000047947 */ /* 0x000fec0003800000 */
.L_x_12:
[----:B------:R0:W1:Y:S02]  /*0cf0*/  MUFU.RCP R16, R0 ;  /* 0x0000000000107308 */ /* 0x0000640000001000 */
.L_x_11:
[----:B------:R-:W-:Y:S05]  /*0d00*/  BSYNC.RECONVERGENT B1 ;  /* 0x0000000000017941 */ /* 0x000fea0003800200 */
.L_x_9:
[----:B------:R-:W-:Y:S01]  /*0d10*/  HFMA2 R17, -RZ, RZ, 0, 0 ;  /* 0x00000000ff117431 */ /* 0x000fe200000001ff */
[----:B-1----:R-:W-:Y:S02]  /*0d20*/  MOV R2, R16 ;  /* 0x0000001000027202 */ /* 0x002fe40000000f00 */
[----:B------:R-:W-:-:S04]  /*0d30*/  MOV R16, R14 ;  /* 0x0000000e00107202 */ /* 0x000fc80000000f00 */
[----:B0-----:R-:W-:Y:S05]  /*0d40*/  RET.REL.NODEC R16 `(_Z12lstm_forwardPfS_S_S_S_S_S_S_) ;  /* 0xfffffff010ac7950 */ /* 0x001fea0003c3ffff */
.L_x_13:
[----:B------:R-:W-:-:S00]  /*0d50*/  BRA `(.L_x_13) ;  /* 0xfffffffc00fc7947 */ /* 0x000fc0000383ffff */
[----:B------:R-:W-:-:S00]  /*0d60*/  NOP ;  /* 0x0000000000007918 */ /* 0x000fc00000000000 */
        /* <DEDUP_REMOVED lines=9> */
.L_x_14:


//--------------------- .nv.shared.reserved.0     --------------------------
	.section	.nv.shared.reserved.0,"aw",@nobits
	.weak		__nv_reservedSMEM_offset_0_alias
	.size		__nv_reservedSMEM_offset_0_alias, 0, 64
	.other		__nv_reservedSMEM_offset_0_alias,@"STO_CUDA_RESERVED_SHARED STV_DEFAULT"
__nv_reservedSMEM_offset_0_alias:
	.zero		0
	.zero		64


//--------------------- .nv.constant0._Z12lstm_forwardPfS_S_S_S_S_S_S_ --------------------------
	.section	.nv.constant0._Z12lstm_forwardPfS_S_S_S_S_S_S_,"a",@progbits
	.sectionflags	@""
	.align	4
.nv.constant0._Z12lstm_forwardPfS_S_S_S_S_S_S_:
	.zero		960


//--------------------- SYMBOLS --------------------------

	.type		.nv.reservedSmem.offset0,@object
	.size		.nv.reservedSmem.offset0,0x4
